//
// Generated by NVIDIA NVVM Compiler
//
// Compiler Build ID: CL-36424714
// Cuda compilation tools, release 13.0, V13.0.88
// Based on NVVM 20.0.0
//

.version 9.0
.target sm_100
.address_size 64

	// .globl	_Z14choleskyKernelPdS_i

.visible .entry _Z14choleskyKernelPdS_i(
	.param .u64 .ptr .align 1 _Z14choleskyKernelPdS_i_param_0,
	.param .u64 .ptr .align 1 _Z14choleskyKernelPdS_i_param_1,
	.param .u32 _Z14choleskyKernelPdS_i_param_2
)
{
	.reg .pred 	%p<14>;
	.reg .b32 	%r<60>;
	.reg .b64 	%rd<46>;
	.reg .b64 	%fd<53>;

	ld.param.u64 	%rd9, [_Z14choleskyKernelPdS_i_param_0];
	ld.param.u64 	%rd10, [_Z14choleskyKernelPdS_i_param_1];
	ld.param.u32 	%r31, [_Z14choleskyKernelPdS_i_param_2];
	cvta.to.global.u64 	%rd1, %rd10;
	cvta.to.global.u64 	%rd2, %rd9;
	mov.u32 	%r32, %ctaid.x;
	mov.u32 	%r33, %ntid.x;
	mul.lo.s32 	%r1, %r32, %r33;
	mov.u32 	%r2, %tid.x;
	add.s32 	%r3, %r1, %r2;
	setp.ge.s32 	%p1, %r3, %r31;
	@%p1 bra 	$L__BB0_17;
	mad.lo.s32 	%r34, %r31, %r3, %r3;
	mul.wide.s32 	%rd11, %r34, 8;
	add.s64 	%rd12, %rd2, %rd11;
	ld.global.f64 	%fd1, [%rd12];
	sqrt.rn.f64 	%fd2, %fd1;
	add.s64 	%rd3, %rd1, %rd11;
	st.global.f64 	[%rd3], %fd2;
	add.s32 	%r4, %r3, 1;
	setp.ge.s32 	%p2, %r4, %r31;
	@%p2 bra 	$L__BB0_17;
	not.b32 	%r35, %r1;
	add.s32 	%r36, %r31, %r35;
	sub.s32 	%r37, %r36, %r2;
	and.b32  	%r5, %r37, 3;
	setp.eq.s32 	%p3, %r5, 0;
	mov.u32 	%r51, %r4;
	@%p3 bra 	$L__BB0_5;
	mov.b32 	%r50, 0;
	mov.u32 	%r51, %r4;
$L__BB0_4:
	.pragma "nounroll";
	mad.lo.s32 	%r39, %r51, %r31, %r3;
	mul.wide.s32 	%rd13, %r39, 8;
	add.s64 	%rd14, %rd2, %rd13;
	ld.global.f64 	%fd3, [%rd14];
	ld.global.f64 	%fd4, [%rd3];
	div.rn.f64 	%fd5, %fd3, %fd4;
	add.s64 	%rd15, %rd1, %rd13;
	st.global.f64 	[%rd15], %fd5;
	add.s32 	%r51, %r51, 1;
	add.s32 	%r50, %r50, 1;
	setp.ne.s32 	%p4, %r50, %r5;
	@%p4 bra 	$L__BB0_4;
$L__BB0_5:
	sub.s32 	%r40, %r31, %r3;
	add.s32 	%r41, %r40, -2;
	setp.lt.u32 	%p5, %r41, 3;
	@%p5 bra 	$L__BB0_6;
	bra.uni 	$L__BB0_7;
$L__BB0_6:
	mul.wide.s32 	%rd4, %r31, 8;
	add.s64 	%rd5, %rd3, %rd4;
	add.s64 	%rd6, %rd5, %rd4;
	mov.b32 	%r53, 0;
	mov.u32 	%r54, %r4;
	mov.u32 	%r55, %r3;
	bra.uni 	$L__BB0_9;
$L__BB0_7:
	mad.lo.s32 	%r42, %r51, %r31, %r3;
	mul.wide.s32 	%rd16, %r42, 8;
	add.s64 	%rd17, %rd2, %rd16;
	ld.global.f64 	%fd6, [%rd17];
	ld.global.f64 	%fd7, [%rd3];
	div.rn.f64 	%fd8, %fd6, %fd7;
	add.s64 	%rd18, %rd1, %rd16;
	st.global.f64 	[%rd18], %fd8;
	mul.wide.s32 	%rd19, %r31, 8;
	add.s64 	%rd20, %rd17, %rd19;
	ld.global.f64 	%fd9, [%rd20];
	ld.global.f64 	%fd10, [%rd3];
	div.rn.f64 	%fd11, %fd9, %fd10;
	add.s64 	%rd21, %rd18, %rd19;
	st.global.f64 	[%rd21], %fd11;
	add.s64 	%rd22, %rd20, %rd19;
	ld.global.f64 	%fd12, [%rd22];
	ld.global.f64 	%fd13, [%rd3];
	div.rn.f64 	%fd14, %fd12, %fd13;
	add.s64 	%rd23, %rd21, %rd19;
	st.global.f64 	[%rd23], %fd14;
	add.s64 	%rd24, %rd22, %rd19;
	ld.global.f64 	%fd15, [%rd24];
	ld.global.f64 	%fd16, [%rd3];
	div.rn.f64 	%fd17, %fd15, %fd16;
	add.s64 	%rd25, %rd23, %rd19;
	st.global.f64 	[%rd25], %fd17;
	add.s32 	%r51, %r51, 4;
	setp.lt.s32 	%p6, %r51, %r31;
	@%p6 bra 	$L__BB0_7;
	bra.uni 	$L__BB0_6;
$L__BB0_8:
	add.s32 	%r54, %r55, 1;
	setp.ge.s32 	%p13, %r54, %r31;
	add.s32 	%r53, %r53, 1;
	@%p13 bra 	$L__BB0_17;
$L__BB0_9:
	mov.u32 	%r17, %r55;
	mov.u32 	%r55, %r54;
	setp.gt.s32 	%p7, %r3, %r17;
	@%p7 bra 	$L__BB0_8;
	mul.lo.s32 	%r18, %r55, %r31;
	and.b32  	%r19, %r53, 3;
	setp.eq.s32 	%p8, %r19, 3;
	mov.u32 	%r56, %r3;
	@%p8 bra 	$L__BB0_14;
	add.s32 	%r44, %r18, %r3;
	mul.wide.s32 	%rd26, %r44, 8;
	add.s64 	%rd27, %rd1, %rd26;
	ld.global.f64 	%fd18, [%rd27];
	ld.global.f64 	%fd19, [%rd5];
	mul.f64 	%fd20, %fd18, %fd19;
	cvt.s64.s32 	%rd28, %r18;
	cvt.s64.s32 	%rd29, %r3;
	add.s64 	%rd30, %rd29, %rd28;
	shl.b64 	%rd31, %rd30, 3;
	add.s64 	%rd7, %rd2, %rd31;
	ld.global.f64 	%fd21, [%rd7+8];
	sub.f64 	%fd22, %fd21, %fd20;
	st.global.f64 	[%rd7+8], %fd22;
	setp.eq.s32 	%p9, %r19, 0;
	mov.u32 	%r56, %r4;
	@%p9 bra 	$L__BB0_14;
	add.s32 	%r56, %r3, 2;
	ld.global.f64 	%fd23, [%rd27];
	ld.global.f64 	%fd24, [%rd6];
	mul.f64 	%fd25, %fd23, %fd24;
	ld.global.f64 	%fd26, [%rd7+16];
	sub.f64 	%fd27, %fd26, %fd25;
	st.global.f64 	[%rd7+16], %fd27;
	setp.eq.s32 	%p10, %r19, 1;
	@%p10 bra 	$L__BB0_14;
	add.s32 	%r56, %r3, 3;
	ld.global.f64 	%fd28, [%rd27];
	add.s64 	%rd33, %rd6, %rd4;
	ld.global.f64 	%fd29, [%rd33];
	mul.f64 	%fd30, %fd28, %fd29;
	ld.global.f64 	%fd31, [%rd7+24];
	sub.f64 	%fd32, %fd31, %fd30;
	st.global.f64 	[%rd7+24], %fd32;
$L__BB0_14:
	setp.lt.u32 	%p11, %r53, 3;
	@%p11 bra 	$L__BB0_8;
	sub.s32 	%r58, %r56, %r55;
	mad.lo.s32 	%r46, %r31, %r56, %r31;
	add.s32 	%r57, %r3, %r46;
	cvt.s64.s32 	%rd38, %r18;
$L__BB0_16:
	add.s32 	%r47, %r18, %r3;
	mul.wide.s32 	%rd34, %r47, 8;
	add.s64 	%rd35, %rd1, %rd34;
	ld.global.f64 	%fd33, [%rd35];
	mul.wide.s32 	%rd36, %r57, 8;
	add.s64 	%rd37, %rd1, %rd36;
	ld.global.f64 	%fd34, [%rd37];
	mul.f64 	%fd35, %fd33, %fd34;
	cvt.s64.s32 	%rd39, %r56;
	add.s64 	%rd40, %rd39, %rd38;
	shl.b64 	%rd41, %rd40, 3;
	add.s64 	%rd42, %rd2, %rd41;
	ld.global.f64 	%fd36, [%rd42+8];
	sub.f64 	%fd37, %fd36, %fd35;
	st.global.f64 	[%rd42+8], %fd37;
	ld.global.f64 	%fd38, [%rd35];
	add.s64 	%rd43, %rd37, %rd4;
	ld.global.f64 	%fd39, [%rd43];
	mul.f64 	%fd40, %fd38, %fd39;
	ld.global.f64 	%fd41, [%rd42+16];
	sub.f64 	%fd42, %fd41, %fd40;
	st.global.f64 	[%rd42+16], %fd42;
	ld.global.f64 	%fd43, [%rd35];
	add.s64 	%rd44, %rd43, %rd4;
	ld.global.f64 	%fd44, [%rd44];
	mul.f64 	%fd45, %fd43, %fd44;
	ld.global.f64 	%fd46, [%rd42+24];
	sub.f64 	%fd47, %fd46, %fd45;
	st.global.f64 	[%rd42+24], %fd47;
	add.s32 	%r56, %r56, 4;
	ld.global.f64 	%fd48, [%rd35];
	add.s64 	%rd45, %rd44, %rd4;
	ld.global.f64 	%fd49, [%rd45];
	mul.f64 	%fd50, %fd48, %fd49;
	ld.global.f64 	%fd51, [%rd42+32];
	sub.f64 	%fd52, %fd51, %fd50;
	st.global.f64 	[%rd42+32], %fd52;
	add.s32 	%r58, %r58, 4;
	shl.b32 	%r48, %r31, 2;
	add.s32 	%r57, %r57, %r48;
	setp.eq.s32 	%p12, %r58, 0;
	@%p12 bra 	$L__BB0_8;
	bra.uni 	$L__BB0_16;
$L__BB0_17:
	ret;

}


// ===== COMPILED SASS (sm_100) =====

	.target	sm_100

	.elftype	@"ET_EXEC"


//--------------------- .note.nv.tkinfo           --------------------------
	.section	.note.nv.tkinfo,"",@"SHT_NOTE"
	.sectionflags	@"SHF_NOTE_NV_TKINFO"
	.tkinfo
        /*0018*/ 	.word	0x00000002
        /*0030*/ 	.string	""
        /*0030*/ 	.string	"ptxas"
        /*0030*/ 	.string	"Cuda compilation tools, release 13.0, V13.0.88"
        /*0030*/ 	.string	"Build cuda_13.0.r13.0/compiler.36424714_0"
        /*0030*/ 	.string	"-arch sm_100 -m 64 "



//--------------------- .note.nv.cuinfo           --------------------------
	.section	.note.nv.cuinfo,"",@"SHT_NOTE"
	.sectionflags	@"SHF_NOTE_NV_CUINFO"
        /*0018*/ 	.short	0x0002
        /*001a*/ 	.short	0x0064
        /*001c*/ 	.short	0x0082
	.zero		2


//--------------------- .nv.info                  --------------------------
	.section	.nv.info,"",@"SHT_CUDA_INFO"
	.align	4


	//----- nvinfo : EIATTR_REGCOUNT
	.align		4
        /*0000*/ 	.byte	0x04, 0x2f
        /*0002*/ 	.short	(.L_1 - .L_0)
	.align		4
.L_0:
        /*0004*/ 	.word	index@(_Z14choleskyKernelPdS_i)
        /*0008*/ 	.word	0x00000026


	//----- nvinfo : EIATTR_FRAME_SIZE
	.align		4
.L_1:
        /*000c*/ 	.byte	0x04, 0x11
        /*000e*/ 	.short	(.L_3 - .L_2)
	.align		4
.L_2:
        /*0010*/ 	.word	index@($__internal_1_$__cuda_sm20_dsqrt_rn_f64_mediumpath_v1)
        /*0014*/ 	.word	0x00000000


	//----- nvinfo : EIATTR_FRAME_SIZE
	.align		4
.L_3:
        /*0018*/ 	.byte	0x04, 0x11
        /*001a*/ 	.short	(.L_5 - .L_4)
	.align		4
.L_4:
        /*001c*/ 	.word	index@($__internal_0_$__cuda_sm20_div_rn_f64_full)
        /*0020*/ 	.word	0x00000000


	//----- nvinfo : EIATTR_FRAME_SIZE
	.align		4
.L_5:
        /*0024*/ 	.byte	0x04, 0x11
        /*0026*/ 	.short	(.L_7 - .L_6)
	.align		4
.L_6:
        /*0028*/ 	.word	index@(_Z14choleskyKernelPdS_i)
        /*002c*/ 	.word	0x00000000


	//----- nvinfo : EIATTR_MIN_STACK_SIZE
	.align		4
.L_7:
        /*0030*/ 	.byte	0x04, 0x12
        /*0032*/ 	.short	(.L_9 - .L_8)
	.align		4
.L_8:
        /*0034*/ 	.word	index@(_Z14choleskyKernelPdS_i)
        /*0038*/ 	.word	0x00000000
.L_9:


//--------------------- .nv.compat                --------------------------
	.section	.nv.compat,"",@"SHT_CUDA_COMPAT_INFO"
	.align	4
        /*0000*/ 	.byte	0x02, 0x09, 0x00, 0x00, 0x02, 0x02, 0x01, 0x00, 0x02, 0x05, 0x05, 0x00, 0x03, 0x07, 0x01, 0x01
        /*0010*/ 	.byte	0x02, 0x03, 0x00, 0x00, 0x02, 0x06, 0x01, 0x00, 0x04, 0x0b, 0x08, 0x00, 0x01, 0x00, 0x00, 0x00
        /*0020*/ 	.byte	0x00, 0x00, 0x00, 0x00


//--------------------- .nv.info._Z14choleskyKernelPdS_i --------------------------
	.section	.nv.info._Z14choleskyKernelPdS_i,"",@"SHT_CUDA_INFO"
	.sectionflags	@""
	.align	4


	//----- nvinfo : EIATTR_CUDA_API_VERSION
	.align		4
        /*0000*/ 	.byte	0x04, 0x37
        /*0002*/ 	.short	(.L_11 - .L_10)
.L_10:
        /*0004*/ 	.word	0x00000082


	//----- nvinfo : EIATTR_KPARAM_INFO
	.align		4
.L_11:
        /*0008*/ 	.byte	0x04, 0x17
        /*000a*/ 	.short	(.L_13 - .L_12)
.L_12:
        /*000c*/ 	.word	0x00000000
        /*0010*/ 	.short	0x0002
        /*0012*/ 	.short	0x0010
        /*0014*/ 	.byte	0x00, 0xf0, 0x11, 0x00


	//----- nvinfo : EIATTR_KPARAM_INFO
	.align		4
.L_13:
        /*0018*/ 	.byte	0x04, 0x17
        /*001a*/ 	.short	(.L_15 - .L_14)
.L_14:
        /*001c*/ 	.word	0x00000000
        /*0020*/ 	.short	0x0001
        /*0022*/ 	.short	0x0008
        /*0024*/ 	.byte	0x00, 0xf5, 0x21, 0x00


	//----- nvinfo : EIATTR_KPARAM_INFO
	.align		4
.L_15:
        /*0028*/ 	.byte	0x04, 0x17
        /*002a*/ 	.short	(.L_17 - .L_16)
.L_16:
        /*002c*/ 	.word	0x00000000
        /*0030*/ 	.short	0x0000
        /*0032*/ 	.short	0x0000
        /*0034*/ 	.byte	0x00, 0xf5, 0x21, 0x00


	//----- nvinfo : EIATTR_SPARSE_MMA_MASK
	.align		4
.L_17:
        /*0038*/ 	.byte	0x03, 0x50
        /*003a*/ 	.short	0x0000


	//----- nvinfo : EIATTR_MAXREG_COUNT
	.align		4
        /*003c*/ 	.byte	0x03, 0x1b
        /*003e*/ 	.short	0x00ff


	//----- nvinfo : EIATTR_MERCURY_ISA_VERSION
	.align		4
        /*0040*/ 	.byte	0x03, 0x5f
        /*0042*/ 	.short	0x0101


	//----- nvinfo : EIATTR_VRC_CTA_INIT_COUNT
	.align		4
        /*0044*/ 	.byte	0x02, 0x4a
	.zero		1
	.zero		1


	//----- nvinfo : EIATTR_EXIT_INSTR_OFFSETS
	.align		4
        /*0048*/ 	.byte	0x04, 0x1c
        /*004a*/ 	.short	(.L_19 - .L_18)


	//   ....[0]....
.L_18:
        /*004c*/ 	.word	0x00000080


	//   ....[1]....
        /*0050*/ 	.word	0x00000280


	//   ....[2]....
        /*0054*/ 	.word	0x00001270


	//----- nvinfo : EIATTR_CRS_STACK_SIZE
	.align		4
.L_19:
        /*0058*/ 	.byte	0x04, 0x1e
        /*005a*/ 	.short	(.L_21 - .L_20)
.L_20:
        /*005c*/ 	.word	0x00000000


	//----- nvinfo : EIATTR_CBANK_PARAM_SIZE
	.align		4
.L_21:
        /*0060*/ 	.byte	0x03, 0x19
        /*0062*/ 	.short	0x0014


	//----- nvinfo : EIATTR_PARAM_CBANK
	.align		4
        /*0064*/ 	.byte	0x04, 0x0a
        /*0066*/ 	.short	(.L_23 - .L_22)
	.align		4
.L_22:
        /*0068*/ 	.word	index@(.nv.constant0._Z14choleskyKernelPdS_i)
        /*006c*/ 	.short	0x0380
        /*006e*/ 	.short	0x0014


	//----- nvinfo : EIATTR_SW_WAR
	.align		4
.L_23:
        /*0070*/ 	.byte	0x04, 0x36
        /*0072*/ 	.short	(.L_25 - .L_24)
.L_24:
        /*0074*/ 	.word	0x00000008
.L_25:


//--------------------- .nv.callgraph             --------------------------
	.section	.nv.callgraph,"",@"SHT_CUDA_CALLGRAPH"
	.align	4
	.sectionentsize	8
	.align		4
        /*0000*/ 	.word	0x00000000
	.align		4
        /*0004*/ 	.word	0xffffffff
	.align		4
        /*0008*/ 	.word	0x00000000
	.align		4
        /*000c*/ 	.word	0xfffffffe
	.align		4
        /*0010*/ 	.word	0x00000000
	.align		4
        /*0014*/ 	.word	0xfffffffd
	.align		4
        /*0018*/ 	.word	0x00000000
	.align		4
        /*001c*/ 	.word	0xfffffffc


//--------------------- .text._Z14choleskyKernelPdS_i --------------------------
	.section	.text._Z14choleskyKernelPdS_i,"ax",@progbits
	.align	128
        .global         _Z14choleskyKernelPdS_i
        .type           _Z14choleskyKernelPdS_i,@function
        .size           _Z14choleskyKernelPdS_i,(.L_x_34 - _Z14choleskyKernelPdS_i)
        .other          _Z14choleskyKernelPdS_i,@"STO_CUDA_ENTRY STV_DEFAULT"
_Z14choleskyKernelPdS_i:
.text._Z14choleskyKernelPdS_i:
[----:B------:R-:W-:Y:S01]  /*0000*/  LDC R1, c[0x0][0x37c] ;  /* 0x0000df00ff017b82 */ /* 0x000fe20000000800 */
[----:B------:R-:W0:Y:S07]  /*0010*/  S2R R0, SR_TID.X ;  /* 0x0000000000007919 */ /* 0x000e2e0000002100 */
[----:B------:R-:W1:Y:S01]  /*0020*/  S2UR UR4, SR_CTAID.X ;  /* 0x00000000000479c3 */ /* 0x000e620000002500 */
[----:B------:R-:W1:Y:S01]  /*0030*/  LDCU UR5, c[0x0][0x360] ;  /* 0x00006c00ff0577ac */ /* 0x000e620008000800 */
[----:B------:R-:W2:Y:S01]  /*0040*/  LDCU UR8, c[0x0][0x390] ;  /* 0x00007200ff0877ac */ /* 0x000ea20008000800 */
[----:B-1----:R-:W-:-:S06]  /*0050*/  UIMAD UR4, UR4, UR5, URZ ;  /* 0x00000005040472a4 */ /* 0x002fcc000f8e02ff */
[----:B0-----:R-:W-:-:S05]  /*0060*/  VIADD R3, R0, UR4 ;  /* 0x0000000400037c36 */ /* 0x001fca0008000000 */
[----:B--2---:R-:W-:-:S13]  /*0070*/  ISETP.GE.AND P0, PT, R3, UR8, PT ;  /* 0x0000000803007c0c */ /* 0x004fda000bf06270 */
[----:B------:R-:W-:Y:S05]  /*0080*/  @P0 EXIT ;  /* 0x000000000000094d */ /* 0x000fea0003800000 */
[----:B------:R-:W0:Y:S01]  /*0090*/  LDC.64 R4, c[0x0][0x380] ;  /* 0x0000e000ff047b82 */ /* 0x000e220000000a00 */
[----:B------:R-:W1:Y:S01]  /*00a0*/  LDCU.64 UR6, c[0x0][0x358] ;  /* 0x00006b00ff0677ac */ /* 0x000e620008000a00 */
[----:B------:R-:W-:-:S04]  /*00b0*/  IMAD R16, R3, UR8, R3 ;  /* 0x0000000803107c24 */ /* 0x000fc8000f8e0203 */
[----:B0-----:R-:W-:-:S06]  /*00c0*/  IMAD.WIDE R4, R16, 0x8, R4 ;  /* 0x0000000810047825 */ /* 0x001fcc00078e0204 */
[----:B-1----:R-:W2:Y:S01]  /*00d0*/  LDG.E.64 R4, desc[UR6][R4.64] ;  /* 0x0000000604047981 */ /* 0x002ea2000c1e1b00 */
[----:B------:R-:W-:Y:S01]  /*00e0*/  IMAD.MOV.U32 R10, RZ, RZ, 0x0 ;  /* 0x00000000ff0a7424 */ /* 0x000fe200078e00ff */
[----:B------:R-:W-:Y:S01]  /*00f0*/  BSSY.RECONVERGENT B0, `(.L_x_0) ;  /* 0x0000012000007945 */ /* 0x000fe20003800200 */
[----:B------:R-:W-:Y:S01]  /*0100*/  IMAD.MOV.U32 R11, RZ, RZ, 0x3fd80000 ;  /* 0x3fd80000ff0b7424 */ /* 0x000fe200078e00ff */
[----:B--2---:R-:W0:Y:S01]  /*0110*/  MUFU.RSQ64H R7, R5 ;  /* 0x0000000500077308 */ /* 0x004e220000001c00 */
[----:B------:R-:W-:-:S05]  /*0120*/  VIADD R6, R5, 0xfcb00000 ;  /* 0xfcb0000005067836 */ /* 0x000fca0000000000 */
[----:B------:R-:W-:Y:S01]  /*0130*/  ISETP.GE.U32.AND P0, PT, R6, 0x7ca00000, PT ;  /* 0x7ca000000600780c */ /* 0x000fe20003f06070 */
[----:B0-----:R-:W-:-:S08]  /*0140*/  DMUL R8, R6, R6 ;  /* 0x0000000606087228 */ /* 0x001fd00000000000 */
[----:B------:R-:W-:-:S08]  /*0150*/  DFMA R8, R4, -R8, 1 ;  /* 0x3ff000000408742b */ /* 0x000fd00000000808 */
[----:B------:R-:W-:Y:S02]  /*0160*/  DFMA R10, R8, R10, 0.5 ;  /* 0x3fe00000080a742b */ /* 0x000fe4000000000a */
[----:B------:R-:W-:-:S08]  /*0170*/  DMUL R8, R6, R8 ;  /* 0x0000000806087228 */ /* 0x000fd00000000000 */
[----:B------:R-:W-:-:S08]  /*0180*/  DFMA R8, R10, R8, R6 ;  /* 0x000000080a08722b */ /* 0x000fd00000000006 */
[----:B------:R-:W-:Y:S02]  /*0190*/  DMUL R10, R4, R8 ;  /* 0x00000008040a7228 */ /* 0x000fe40000000000 */
[----:B------:R-:W-:Y:S01]  /*01a0*/  VIADD R19, R9, 0xfff00000 ;  /* 0xfff0000009137836 */ /* 0x000fe20000000000 */
[----:B------:R-:W-:-:S05]  /*01b0*/  MOV R18, R8 ;  /* 0x0000000800127202 */ /* 0x000fca0000000f00 */
[----:B------:R-:W-:-:S08]  /*01c0*/  DFMA R12, R10, -R10, R4 ;  /* 0x8000000a0a0c722b */ /* 0x000fd00000000004 */
[----:B------:R-:W-:Y:S01]  /*01d0*/  DFMA R14, R12, R18, R10 ;  /* 0x000000120c0e722b */ /* 0x000fe2000000000a */
[----:B------:R-:W-:Y:S10]  /*01e0*/  @!P0 BRA `(.L_x_1) ;  /* 0x0000000000088947 */ /* 0x000ff40003800000 */
[----:B------:R-:W-:-:S07]  /*01f0*/  MOV R2, 0x210 ;  /* 0x0000021000027802 */ /* 0x000fce0000000f00 */
[----:B------:R-:W-:Y:S05]  /*0200*/  CALL.REL.NOINC `($__internal_1_$__cuda_sm20_dsqrt_rn_f64_mediumpath_v1) ;  /* 0x0000001400887944 */ /* 0x000fea0003c00000 */
.L_x_1:
[----:B------:R-:W-:Y:S05]  /*0210*/  BSYNC.RECONVERGENT B0 ;  /* 0x0000000000007941 */ /* 0x000fea0003800200 */
.L_x_0:
[----:B------:R-:W0:Y:S01]  /*0220*/  LDCU UR5, c[0x0][0x390] ;  /* 0x00007200ff0577ac */ /* 0x000e220008000800 */
[----:B------:R-:W1:Y:S01]  /*0230*/  LDC.64 R4, c[0x0][0x388] ;  /* 0x0000e200ff047b82 */ /* 0x000e620000000a00 */
[----:B------:R-:W-:-:S05]  /*0240*/  VIADD R2, R3, 0x1 ;  /* 0x0000000103027836 */ /* 0x000fca0000000000 */
[----:B0-----:R-:W-:Y:S01]  /*0250*/  ISETP.GE.AND P0, PT, R2, UR5, PT ;  /* 0x0000000502007c0c */ /* 0x001fe2000bf06270 */
[----:B-1----:R-:W-:-:S05]  /*0260*/  IMAD.WIDE R16, R16, 0x8, R4 ;  /* 0x0000000810107825 */ /* 0x002fca00078e0204 */
[----:B------:R0:W-:Y:S07]  /*0270*/  STG.E.64 desc[UR6][R16.64], R14 ;  /* 0x0000000e10007986 */ /* 0x0001ee000c101b06 */
[----:B------:R-:W-:Y:S05]  /*0280*/  @P0 EXIT ;  /* 0x000000000000094d */ /* 0x000fea0003800000 */
[----:B------:R-:W-:Y:S01]  /*0290*/  LOP3.LUT R5, RZ, UR4, RZ, 0x33, !PT ;  /* 0x00000004ff057c12 */ /* 0x000fe2000f8e33ff */
[----:B------:R-:W1:Y:S01]  /*02a0*/  LDCU UR4, c[0x0][0x390] ;  /* 0x00007200ff0477ac */ /* 0x000e620008000800 */
[----:B------:R-:W-:Y:S02]  /*02b0*/  BSSY.RECONVERGENT B0, `(.L_x_2) ;  /* 0x0000027000007945 */ /* 0x000fe40003800200 */
[----:B------:R-:W-:Y:S01]  /*02c0*/  IADD3 R5, PT, PT, -R0, UR5, R5 ;  /* 0x0000000500057c10 */ /* 0x000fe2000fffe105 */
[----:B------:R-:W-:-:S03]  /*02d0*/  IMAD.MOV.U32 R0, RZ, RZ, R2 ;  /* 0x000000ffff007224 */ /* 0x000fc600078e0002 */
[----:B------:R-:W-:-:S13]  /*02e0*/  LOP3.LUT P0, R27, R5, 0x3, RZ, 0xc0, !PT ;  /* 0x00000003051b7812 */ /* 0x000fda000780c0ff */
[----:B-1----:R-:W-:Y:S05]  /*02f0*/  @!P0 BRA `(.L_x_3) ;  /* 0x0000000000888947 */ /* 0x002fea0003800000 */
[----:B------:R-:W1:Y:S01]  /*0300*/  LDC.64 R10, c[0x0][0x388] ;  /* 0x0000e200ff0a7b82 */ /* 0x000e620000000a00 */
[----:B0-----:R-:W-:Y:S02]  /*0310*/  IMAD.MOV.U32 R14, RZ, RZ, RZ ;  /* 0x000000ffff0e7224 */ /* 0x001fe400078e00ff */
[----:B------:R-:W-:-:S05]  /*0320*/  IMAD.MOV.U32 R0, RZ, RZ, R2 ;  /* 0x000000ffff007224 */ /* 0x000fca00078e0002 */
[----:B------:R-:W0:Y:S02]  /*0330*/  LDC.64 R12, c[0x0][0x380] ;  /* 0x0000e000ff0c7b82 */ /* 0x000e240000000a00 */
.L_x_6:
[----:B--2---:R-:W2:Y:S01]  /*0340*/  LDG.E.64 R20, desc[UR6][R16.64] ;  /* 0x0000000610147981 */ /* 0x004ea2000c1e1b00 */
[----:B------:R-:W-:-:S04]  /*0350*/  IMAD R15, R0, UR4, R3 ;  /* 0x00000004000f7c24 */ /* 0x000fc8000f8e0203 */
[----:B0-----:R-:W-:-:S06]  /*0360*/  IMAD.WIDE R22, R15, 0x8, R12 ;  /* 0x000000080f167825 */ /* 0x001fcc00078e020c */
[----:B------:R-:W3:Y:S01]  /*0370*/  LDG.E.64 R22, desc[UR6][R22.64] ;  /* 0x0000000616167981 */ /* 0x000ee2000c1e1b00 */
[----:B------:R-:W-:Y:S01]  /*0380*/  MOV R4, 0x1 ;  /* 0x0000000100047802 */ /* 0x000fe20000000f00 */
[----:B------:R-:W-:Y:S01]  /*0390*/  VIADD R14, R14, 0x1 ;  /* 0x000000010e0e7836 */ /* 0x000fe20000000000 */
[----:B------:R-:W-:Y:S04]  /*03a0*/  BSSY.RECONVERGENT B1, `(.L_x_4) ;  /* 0x0000013000017945 */ /* 0x000fe80003800200 */
[----:B------:R-:W-:Y:S01]  /*03b0*/  ISETP.NE.AND P1, PT, R14, R27, PT ;  /* 0x0000001b0e00720c */ /* 0x000fe20003f25270 */
[----:B--2---:R-:W0:Y:S01]  /*03c0*/  MUFU.RCP64H R5, R21 ;  /* 0x0000001500057308 */ /* 0x004e220000001800 */
[----:B---3--:R-:W-:Y:S01]  /*03d0*/  FSETP.GEU.AND P2, PT, |R23|, 6.5827683646048100446e-37, PT ;  /* 0x036000001700780b */ /* 0x008fe20003f4e200 */
[----:B0-----:R-:W-:-:S08]  /*03e0*/  DFMA R6, -R20, R4, 1 ;  /* 0x3ff000001406742b */ /* 0x001fd00000000104 */
[----:B------:R-:W-:-:S08]  /*03f0*/  DFMA R6, R6, R6, R6 ;  /* 0x000000060606722b */ /* 0x000fd00000000006 */
[----:B------:R-:W-:-:S08]  /*0400*/  DFMA R6, R4, R6, R4 ;  /* 0x000000060406722b */ /* 0x000fd00000000004 */
[----:B------:R-:W-:-:S08]  /*0410*/  DFMA R4, -R20, R6, 1 ;  /* 0x3ff000001404742b */ /* 0x000fd00000000106 */
[----:B------:R-:W-:-:S08]  /*0420*/  DFMA R4, R6, R4, R6 ;  /* 0x000000040604722b */ /* 0x000fd00000000006 */
[----:B------:R-:W-:-:S08]  /*0430*/  DMUL R6, R22, R4 ;  /* 0x0000000416067228 */ /* 0x000fd00000000000 */
[----:B------:R-:W-:-:S08]  /*0440*/  DFMA R8, -R20, R6, R22 ;  /* 0x000000061408722b */ /* 0x000fd00000000116 */
[----:B------:R-:W-:-:S10]  /*0450*/  DFMA R4, R4, R8, R6 ;  /* 0x000000080404722b */ /* 0x000fd40000000006 */
[----:B------:R-:W-:-:S05]  /*0460*/  FFMA R6, RZ, R21, R5 ;  /* 0x00000015ff067223 */ /* 0x000fca0000000005 */
[----:B------:R-:W-:-:S13]  /*0470*/  FSETP.GT.AND P0, PT, |R6|, 1.469367938527859385e-39, PT ;  /* 0x001000000600780b */ /* 0x000fda0003f04200 */
[----:B------:R-:W-:Y:S05]  /*0480*/  @P0 BRA P2, `(.L_x_5) ;  /* 0x0000000000100947 */ /* 0x000fea0001000000 */
[----:B------:R-:W-:-:S07]  /*0490*/  MOV R4, 0x4b0 ;  /* 0x000004b000047802 */ /* 0x000fce0000000f00 */
[----:B-1----:R-:W-:Y:S05]  /*04a0*/  CALL.REL.NOINC `($__internal_0_$__cuda_sm20_div_rn_f64_full) ;  /* 0x0000000c00787944 */ /* 0x002fea0003c00000 */
[----:B------:R-:W-:Y:S02]  /*04b0*/  IMAD.MOV.U32 R4, RZ, RZ, R32 ;  /* 0x000000ffff047224 */ /* 0x000fe400078e0020 */
[----:B------:R-:W-:-:S07]  /*04c0*/  IMAD.MOV.U32 R5, RZ, RZ, R33 ;  /* 0x000000ffff057224 */ /* 0x000fce00078e0021 */
.L_x_5:
[----:B------:R-:W-:Y:S05]  /*04d0*/  BSYNC.RECONVERGENT B1 ;  /* 0x0000000000017941 */ /* 0x000fea0003800200 */
.L_x_4:
[----:B-1----:R-:W-:-:S04]  /*04e0*/  IMAD.WIDE R6, R15, 0x8, R10 ;  /* 0x000000080f067825 */ /* 0x002fc800078e020a */
[----:B------:R-:W-:Y:S01]  /*04f0*/  VIADD R0, R0, 0x1 ;  /* 0x0000000100007836 */ /* 0x000fe20000000000 */
[----:B------:R2:W-:Y:S01]  /*0500*/  STG.E.64 desc[UR6][R6.64], R4 ;  /* 0x0000000406007986 */ /* 0x0005e2000c101b06 */
[----:B------:R-:W-:Y:S05]  /*0510*/  @P1 BRA `(.L_x_6) ;  /* 0xfffffffc00881947 */ /* 0x000fea000383ffff */
.L_x_3:
[----:B------:R-:W-:Y:S05]  /*0520*/  BSYNC.RECONVERGENT B0 ;  /* 0x0000000000007941 */ /* 0x000fea0003800200 */
.L_x_2:
[----:B------:R-:W2:Y:S01]  /*0530*/  LDCU UR4, c[0x0][0x390] ;  /* 0x00007200ff0477ac */ /* 0x000ea20008000800 */
[----:B------:R-:W1:Y:S01]  /*0540*/  LDC R29, c[0x0][0x390] ;  /* 0x0000e400ff1d7b82 */ /* 0x000e620000000800 */
[----:B------:R-:W-:Y:S07]  /*0550*/  BSSY.RECONVERGENT B0, `(.L_x_7) ;  /* 0x0000072000007945 */ /* 0x000fee0003800200 */
[----:B0-----:R-:W0:Y:S08]  /*0560*/  LDC.64 R14, c[0x0][0x388] ;  /* 0x0000e200ff0e7b82 */ /* 0x001e300000000a00 */
[----:B------:R-:W3:Y:S01]  /*0570*/  LDC.64 R12, c[0x0][0x380] ;  /* 0x0000e000ff0c7b82 */ /* 0x000ee20000000a00 */
[----:B--2---:R-:W-:Y:S01]  /*0580*/  MOV R7, UR4 ;  /* 0x0000000400077c02 */ /* 0x004fe20008000f00 */
[----:B------:R-:W2:Y:S04]  /*0590*/  LDCU UR4, c[0x0][0x390] ;  /* 0x00007200ff0477ac */ /* 0x000ea80008000800 */
[----:B------:R-:W-:-:S04]  /*05a0*/  IMAD.IADD R4, R7, 0x1, -R3 ;  /* 0x0000000107047824 */ /* 0x000fc800078e0a03 */
[----:B------:R-:W-:-:S05]  /*05b0*/  VIADD R4, R4, 0xfffffffe ;  /* 0xfffffffe04047836 */ /* 0x000fca0000000000 */
[----:B------:R-:W-:-:S13]  /*05c0*/  ISETP.GE.U32.AND P0, PT, R4, 0x3, PT ;  /* 0x000000030400780c */ /* 0x000fda0003f06070 */
[----:B--2---:R-:W-:Y:S05]  /*05d0*/  @!P0 BRA `(.L_x_8) ;  /* 0x0000000400a48947 */ /* 0x004fea0003800000 */
.L_x_17:
[----:B--2---:R-:W2:Y:S01]  /*05e0*/  LDG.E.64 R20, desc[UR6][R16.64] ;  /* 0x0000000610147981 */ /* 0x004ea2000c1e1b00 */
[----:B------:R-:W-:-:S04]  /*05f0*/  IMAD R27, R0, UR4, R3 ;  /* 0x00000004001b7c24 */ /* 0x000fc8000f8e0203 */
[----:B---3--:R-:W-:-:S05]  /*0600*/  IMAD.WIDE R10, R27, 0x8, R12 ;  /* 0x000000081b0a7825 */ /* 0x008fca00078e020c */
[----:B------:R-:W3:Y:S01]  /*0610*/  LDG.E.64 R22, desc[UR6][R10.64] ;  /* 0x000000060a167981 */ /* 0x000ee2000c1e1b00 */
[----:B------:R-:W-:Y:S01]  /*0620*/  IMAD.MOV.U32 R4, RZ, RZ, 0x1 ;  /* 0x00000001ff047424 */ /* 0x000fe200078e00ff */
[----:B------:R-:W-:Y:S01]  /*0630*/  BSSY.RECONVERGENT B1, `(.L_x_9) ;  /* 0x0000014000017945 */ /* 0x000fe20003800200 */
[----:B------:R-:W-:-:S05]  /*0640*/  VIADD R0, R0, 0x4 ;  /* 0x0000000400007836 */ /* 0x000fca0000000000 */
[----:B------:R-:W-:Y:S01]  /*0650*/  ISETP.GE.AND P1, PT, R0, UR4, PT ;  /* 0x0000000400007c0c */ /* 0x000fe2000bf26270 */
[----:B--2---:R-:W2:Y:S01]  /*0660*/  MUFU.RCP64H R5, R21 ;  /* 0x0000001500057308 */ /* 0x004ea20000001800 */
[----:B---3--:R-:W-:Y:S01]  /*0670*/  FSETP.GEU.AND P2, PT, |R23|, 6.5827683646048100446e-37, PT ;  /* 0x036000001700780b */ /* 0x008fe20003f4e200 */
[----:B--2---:R-:W-:-:S08]  /*0680*/  DFMA R6, -R20, R4, 1 ;  /* 0x3ff000001406742b */ /* 0x004fd00000000104 */
        /* <DEDUP_REMOVED lines=11> */
[----:B01----:R-:W-:Y:S05]  /*0740*/  CALL.REL.NOINC `($__internal_0_$__cuda_sm20_div_rn_f64_full) ;  /* 0x0000000800d07944 */ /* 0x003fea0003c00000 */
[----:B------:R-:W-:Y:S01]  /*0750*/  MOV R4, R32 ;  /* 0x0000002000047202 */ /* 0x000fe20000000f00 */
[----:B------:R-:W-:-:S07]  /*0760*/  IMAD.MOV.U32 R5, RZ, RZ, R33 ;  /* 0x000000ffff057224 */ /* 0x000fce00078e0021 */
.L_x_10:
[----:B------:R-:W-:Y:S05]  /*0770*/  BSYNC.RECONVERGENT B1 ;  /* 0x0000000000017941 */ /* 0x000fea0003800200 */
.L_x_9:
[----:B0-----:R-:W-:-:S05]  /*0780*/  IMAD.WIDE R26, R27, 0x8, R14 ;  /* 0x000000081b1a7825 */ /* 0x001fca00078e020e */
[----:B------:R0:W-:Y:S04]  /*0790*/  STG.E.64 desc[UR6][R26.64], R4 ;  /* 0x000000041a007986 */ /* 0x0001e8000c101b06 */
[----:B------:R-:W2:Y:S01]  /*07a0*/  LDG.E.64 R20, desc[UR6][R16.64] ;  /* 0x0000000610147981 */ /* 0x000ea2000c1e1b00 */
[----:B-1----:R-:W-:-:S05]  /*07b0*/  IMAD.WIDE R10, R29, 0x8, R10 ;  /* 0x000000081d0a7825 */ /* 0x002fca00078e020a */
[----:B------:R-:W3:Y:S01]  /*07c0*/  LDG.E.64 R22, desc[UR6][R10.64] ;  /* 0x000000060a167981 */ /* 0x000ee2000c1e1b00 */
[----:B------:R-:W-:Y:S01]  /*07d0*/  IMAD.MOV.U32 R6, RZ, RZ, 0x1 ;  /* 0x00000001ff067424 */ /* 0x000fe200078e00ff */
[----:B------:R-:W-:Y:S01]  /*07e0*/  BSSY.RECONVERGENT B1, `(.L_x_11) ;  /* 0x0000012000017945 */ /* 0x000fe20003800200 */
[----:B--2---:R-:W1:Y:S01]  /*07f0*/  MUFU.RCP64H R7, R21 ;  /* 0x0000001500077308 */ /* 0x004e620000001800 */
[----:B---3--:R-:W-:-:S03]  /*0800*/  FSETP.GEU.AND P2, PT, |R23|, 6.5827683646048100446e-37, PT ;  /* 0x036000001700780b */ /* 0x008fc60003f4e200 */
[----:B-1----:R-:W-:-:S08]  /*0810*/  DFMA R8, -R20, R6, 1 ;  /* 0x3ff000001408742b */ /* 0x002fd00000000106 */
[----:B------:R-:W-:-:S08]  /*0820*/  DFMA R8, R8, R8, R8 ;  /* 0x000000080808722b */ /* 0x000fd00000000008 */
[----:B------:R-:W-:-:S08]  /*0830*/  DFMA R8, R6, R8, R6 ;  /* 0x000000080608722b */ /* 0x000fd00000000006 */
[----:B------:R-:W-:-:S08]  /*0840*/  DFMA R6, -R20, R8, 1 ;  /* 0x3ff000001406742b */ /* 0x000fd00000000108 */
[----:B------:R-:W-:-:S08]  /*0850*/  DFMA R6, R8, R6, R8 ;  /* 0x000000060806722b */ /* 0x000fd00000000008 */
[----:B0-----:R-:W-:-:S08]  /*0860*/  DMUL R4, R22, R6 ;  /* 0x0000000616047228 */ /* 0x001fd00000000000 */
[----:B------:R-:W-:-:S08]  /*0870*/  DFMA R8, -R20, R4, R22 ;  /* 0x000000041408722b */ /* 0x000fd00000000116 */
[----:B------:R-:W-:-:S10]  /*0880*/  DFMA R4, R6, R8, R4 ;  /* 0x000000080604722b */ /* 0x000fd40000000004 */
[----:B------:R-:W-:-:S05]  /*0890*/  FFMA R6, RZ, R21, R5 ;  /* 0x00000015ff067223 */ /* 0x000fca0000000005 */
[----:B------:R-:W-:-:S13]  /*08a0*/  FSETP.GT.AND P0, PT, |R6|, 1.469367938527859385e-39, PT ;  /* 0x001000000600780b */ /* 0x000fda0003f04200 */
[----:B------:R-:W-:Y:S05]  /*08b0*/  @P0 BRA P2, `(.L_x_12) ;  /* 0x0000000000100947 */ /* 0x000fea0001000000 */
[----:B------:R-:W-:-:S07]  /*08c0*/  MOV R4, 0x8e0 ;  /* 0x000008e000047802 */ /* 0x000fce0000000f00 */
[----:B------:R-:W-:Y:S05]  /*08d0*/  CALL.REL.NOINC `($__internal_0_$__cuda_sm20_div_rn_f64_full) ;  /* 0x00000008006c7944 */ /* 0x000fea0003c00000 */
[----:B------:R-:W-:Y:S02]  /*08e0*/  IMAD.MOV.U32 R4, RZ, RZ, R32 ;  /* 0x000000ffff047224 */ /* 0x000fe400078e0020 */
[----:B------:R-:W-:-:S07]  /*08f0*/  IMAD.MOV.U32 R5, RZ, RZ, R33 ;  /* 0x000000ffff057224 */ /* 0x000fce00078e0021 */
.L_x_12:
[----:B------:R-:W-:Y:S05]  /*0900*/  BSYNC.RECONVERGENT B1 ;  /* 0x0000000000017941 */ /* 0x000fea0003800200 */
.L_x_11:
[----:B------:R-:W-:-:S05]  /*0910*/  IMAD.WIDE R26, R29, 0x8, R26 ;  /* 0x000000081d1a7825 */ /* 0x000fca00078e021a */
[----:B------:R0:W-:Y:S04]  /*0920*/  STG.E.64 desc[UR6][R26.64], R4 ;  /* 0x000000041a007986 */ /* 0x0001e8000c101b06 */
[----:B------:R-:W2:Y:S01]  /*0930*/  LDG.E.64 R20, desc[UR6][R16.64] ;  /* 0x0000000610147981 */ /* 0x000ea2000c1e1b00 */
[----:B------:R-:W-:-:S05]  /*0940*/  IMAD.WIDE R10, R29, 0x8, R10 ;  /* 0x000000081d0a7825 */ /* 0x000fca00078e020a */
[----:B------:R-:W3:Y:S01]  /*0950*/  LDG.E.64 R22, desc[UR6][R10.64] ;  /* 0x000000060a167981 */ /* 0x000ee2000c1e1b00 */
[----:B------:R-:W-:Y:S01]  /*0960*/  MOV R6, 0x1 ;  /* 0x0000000100067802 */ /* 0x000fe20000000f00 */
        /* <DEDUP_REMOVED lines=18> */
.L_x_14:
[----:B------:R-:W-:Y:S05]  /*0a90*/  BSYNC.RECONVERGENT B1 ;  /* 0x0000000000017941 */ /* 0x000fea0003800200 */
.L_x_13:
[----:B------:R-:W-:-:S05]  /*0aa0*/  IMAD.WIDE R26, R29, 0x8, R26 ;  /* 0x000000081d1a7825 */ /* 0x000fca00078e021a */
[----:B------:R0:W-:Y:S04]  /*0ab0*/  STG.E.64 desc[UR6][R26.64], R4 ;  /* 0x000000041a007986 */ /* 0x0001e8000c101b06 */
[----:B------:R-:W2:Y:S01]  /*0ac0*/  LDG.E.64 R20, desc[UR6][R16.64] ;  /* 0x0000000610147981 */ /* 0x000ea2000c1e1b00 */
[----:B------:R-:W-:-:S06]  /*0ad0*/  IMAD.WIDE R22, R29, 0x8, R10 ;  /* 0x000000081d167825 */ /* 0x000fcc00078e020a */
        /* <DEDUP_REMOVED lines=18> */
[----:B------:R-:W-:Y:S01]  /*0c00*/  IMAD.MOV.U32 R4, RZ, RZ, R32 ;  /* 0x000000ffff047224 */ /* 0x000fe200078e0020 */
[----:B------:R-:W-:-:S07]  /*0c10*/  MOV R5, R33 ;  /* 0x0000002100057202 */ /* 0x000fce0000000f00 */
.L_x_16:
[----:B------:R-:W-:Y:S05]  /*0c20*/  BSYNC.RECONVERGENT B1 ;  /* 0x0000000000017941 */ /* 0x000fea0003800200 */
.L_x_15:
[----:B------:R-:W-:-:S04]  /*0c30*/  IMAD.U32 R7, RZ, RZ, UR4 ;  /* 0x00000004ff077e24 */ /* 0x000fc8000f8e00ff */
[----:B------:R-:W-:-:S05]  /*0c40*/  IMAD.WIDE R26, R7, 0x8, R26 ;  /* 0x00000008071a7825 */ /* 0x000fca00078e021a */
[----:B------:R2:W-:Y:S01]  /*0c50*/  STG.E.64 desc[UR6][R26.64], R4 ;  /* 0x000000041a007986 */ /* 0x0005e2000c101b06 */
[----:B------:R-:W-:Y:S05]  /*0c60*/  @!P1 BRA `(.L_x_17) ;  /* 0xfffffff8005c9947 */ /* 0x000fea000383ffff */
.L_x_8:
[----:B------:R-:W-:Y:S05]  /*0c70*/  BSYNC.RECONVERGENT B0 ;  /* 0x0000000000007941 */ /* 0x000fea0003800200 */
.L_x_7:
[----:B------:R-:W-:Y:S01]  /*0c80*/  IMAD.WIDE R16, R7, 0x8, R16 ;  /* 0x0000000807107825 */ /* 0x000fe200078e0210 */
[----:B------:R-:W-:-:S03]  /*0c90*/  UMOV UR4, URZ ;  /* 0x000000ff00047c82 */ /* 0x000fc60008000000 */
[----:B------:R-:W-:Y:S02]  /*0ca0*/  IMAD.MOV.U32 R6, RZ, RZ, R2 ;  /* 0x000000ffff067224 */ /* 0x000fe400078e0002 */
[----:B------:R-:W-:Y:S02]  /*0cb0*/  IMAD.MOV.U32 R0, RZ, RZ, R3 ;  /* 0x000000ffff007224 */ /* 0x000fe400078e0003 */
[----:B--2---:R-:W-:-:S07]  /*0cc0*/  IMAD.WIDE R4, R7, 0x8, R16 ;  /* 0x0000000807047825 */ /* 0x004fce00078e0210 */
.L_x_22:
[----:B------:R-:W-:Y:S01]  /*0cd0*/  ISETP.GT.AND P0, PT, R3, R0, PT ;  /* 0x000000000300720c */ /* 0x000fe20003f04270 */
[----:B------:R-:W2:Y:S01]  /*0ce0*/  LDCU.64 UR10, c[0x0][0x380] ;  /* 0x00007000ff0a77ac */ /* 0x000ea20008000a00 */
[----:B------:R-:W-:Y:S01]  /*0cf0*/  BSSY.RECONVERGENT B0, `(.L_x_18) ;  /* 0x0000053000007945 */ /* 0x000fe20003800200 */
[----:B------:R-:W-:-:S10]  /*0d00*/  IMAD.MOV.U32 R0, RZ, RZ, R6 ;  /* 0x000000ffff007224 */ /* 0x000fd400078e0006 */
[----:B------:R-:W-:Y:S05]  /*0d10*/  @P0 BRA `(.L_x_19) ;  /* 0x0000000400400947 */ /* 0x000fea0003800000 */
[----:B---3--:R-:W3:Y:S01]  /*0d20*/  LDC R13, c[0x0][0x390] ;  /* 0x0000e400ff0d7b82 */ /* 0x008ee20000000800 */
[----:B------:R-:W-:Y:S01]  /*0d30*/  ULOP3.LUT UR5, UR4, 0x3, URZ, 0xc0, !UPT ;  /* 0x0000000304057892 */ /* 0x000fe2000f8ec0ff */
[----:B0-----:R-:W-:-:S03]  /*0d40*/  MOV R15, R3 ;  /* 0x00000003000f7202 */ /* 0x001fc60000000f00 */
[----:B------:R-:W-:Y:S01]  /*0d50*/  UISETP.NE.AND UP0, UPT, UR5, 0x3, UPT ;  /* 0x000000030500788c */ /* 0x000fe2000bf05270 */
[----:B---3--:R-:W-:-:S08]  /*0d60*/  IMAD R12, R0, R13, RZ ;  /* 0x0000000d000c7224 */ /* 0x008fd000078e02ff */
[----:B------:R-:W-:Y:S05]  /*0d70*/  BRA.U !UP0, `(.L_x_20) ;  /* 0x0000000108807547 */ /* 0x000fea000b800000 */
[----:B------:R-:W0:Y:S01]  /*0d80*/  LDC.64 R8, c[0x0][0x388] ;  /* 0x0000e200ff087b82 */ /* 0x000e220000000a00 */
[----:B------:R-:W3:Y:S01]  /*0d90*/  LDCU.64 UR8, c[0x0][0x380] ;  /* 0x00007000ff0877ac */ /* 0x000ee20008000a00 */
[----:B------:R-:W-:Y:S01]  /*0da0*/  SHF.R.S32.HI R11, RZ, 0x1f, R3 ;  /* 0x0000001fff0b7819 */ /* 0x000fe20000011403 */
[C---:B------:R-:W-:Y:S01]  /*0db0*/  IMAD.IADD R7, R3.reuse, 0x1, R12 ;  /* 0x0000000103077824 */ /* 0x040fe200078e020c */
[----:B------:R-:W-:Y:S01]  /*0dc0*/  IADD3 R10, P0, PT, R3, R12, RZ ;  /* 0x0000000c030a7210 */ /* 0x000fe20007f1e0ff */
[----:B------:R-:W4:Y:S03]  /*0dd0*/  LDG.E.64 R14, desc[UR6][R16.64] ;  /* 0x00000006100e7981 */ /* 0x000f26000c1e1b00 */
[----:B------:R-:W-:Y:S02]  /*0de0*/  LEA.HI.X.SX32 R11, R12, R11, 0x1, P0 ;  /* 0x0000000b0c0b7211 */ /* 0x000fe400000f0eff */
[----:B---3--:R-:W-:Y:S01]  /*0df0*/  LEA R6, P0, R10, UR8, 0x3 ;  /* 0x000000080a067c11 */ /* 0x008fe2000f8018ff */
[----:B0-----:R-:W-:-:S03]  /*0e00*/  IMAD.WIDE R8, R7, 0x8, R8 ;  /* 0x0000000807087825 */ /* 0x001fc600078e0208 */
[----:B------:R-:W-:Y:S02]  /*0e10*/  LEA.HI.X R7, R10, UR9, R11, 0x3, P0 ;  /* 0x000000090a077c11 */ /* 0x000fe400080f1c0b */
[----:B------:R-:W4:Y:S04]  /*0e20*/  LDG.E.64 R10, desc[UR6][R8.64] ;  /* 0x00000006080a7981 */ /* 0x000f28000c1e1b00 */
[----:B------:R-:W4:Y:S01]  /*0e30*/  LDG.E.64 R18, desc[UR6][R6.64+0x8] ;  /* 0x0000080606127981 */ /* 0x000f22000c1e1b00 */
[----:B------:R-:W-:Y:S01]  /*0e40*/  UISETP.NE.AND UP0, UPT, UR5, URZ, UPT ;  /* 0x000000ff0500728c */ /* 0x000fe2000bf05270 */
[----:B----4-:R-:W-:-:S07]  /*0e50*/  DFMA R10, -R10, R14, R18 ;  /* 0x0000000e0a0a722b */ /* 0x010fce0000000112 */
[----:B------:R0:W-:Y:S01]  /*0e60*/  STG.E.64 desc[UR6][R6.64+0x8], R10 ;  /* 0x0000080a06007986 */ /* 0x0001e2000c101b06 */
[----:B------:R-:W-:Y:S01]  /*0e70*/  IMAD.MOV.U32 R15, RZ, RZ, R2 ;  /* 0x000000ffff0f7224 */ /* 0x000fe200078e0002 */
[----:B------:R-:W-:Y:S06]  /*0e80*/  BRA.U !UP0, `(.L_x_20) ;  /* 0x00000001083c7547 */ /* 0x000fec000b800000 */
[----:B0-----:R-:W3:Y:S04]  /*0e90*/  LDG.E.64 R10, desc[UR6][R8.64] ;  /* 0x00000006080a7981 */ /* 0x001ee8000c1e1b00 */
[----:B------:R-:W3:Y:S04]  /*0ea0*/  LDG.E.64 R14, desc[UR6][R4.64] ;  /* 0x00000006040e7981 */ /* 0x000ee8000c1e1b00 */
[----:B------:R-:W3:Y:S01]  /*0eb0*/  LDG.E.64 R18, desc[UR6][R6.64+0x10] ;  /* 0x0000100606127981 */ /* 0x000ee2000c1e1b00 */
[----:B------:R-:W-:Y:S01]  /*0ec0*/  UISETP.NE.AND UP0, UPT, UR5, 0x1, UPT ;  /* 0x000000010500788c */ /* 0x000fe2000bf05270 */
[----:B---3--:R-:W-:Y:S01]  /*0ed0*/  DFMA R10, -R10, R14, R18 ;  /* 0x0000000e0a0a722b */ /* 0x008fe20000000112 */
[----:B------:R-:W-:-:S06]  /*0ee0*/  VIADD R15, R3, 0x2 ;  /* 0x00000002030f7836 */ /* 0x000fcc0000000000 */
[----:B------:R3:W-:Y:S01]  /*0ef0*/  STG.E.64 desc[UR6][R6.64+0x10], R10 ;  /* 0x0000100a06007986 */ /* 0x0007e2000c101b06 */
[----:B------:R-:W-:Y:S05]  /*0f00*/  BRA.U !UP0, `(.L_x_20) ;  /* 0x00000001081c7547 */ /* 0x000fea000b800000 */
[----:B---3--:R-:W-:Y:S01]  /*0f10*/  IMAD.WIDE R10, R13, 0x8, R4 ;  /* 0x000000080d0a7825 */ /* 0x008fe200078e0204 */
[----:B------:R-:W3:Y:S04]  /*0f20*/  LDG.E.64 R8, desc[UR6][R8.64] ;  /* 0x0000000608087981 */ /* 0x000ee8000c1e1b00 */
[----:B------:R-:W3:Y:S04]  /*0f30*/  LDG.E.64 R14, desc[UR6][R6.64+0x18] ;  /* 0x00001806060e7981 */ /* 0x000ee8000c1e1b00 */
[----:B------:R-:W3:Y:S02]  /*0f40*/  LDG.E.64 R10, desc[UR6][R10.64] ;  /* 0x000000060a0a7981 */ /* 0x000ee4000c1e1b00 */
[----:B---3--:R-:W-:Y:S01]  /*0f50*/  DFMA R18, -R8, R10, R14 ;  /* 0x0000000a0812722b */ /* 0x008fe2000000010e */
[----:B------:R-:W-:-:S06]  /*0f60*/  VIADD R15, R3, 0x3 ;  /* 0x00000003030f7836 */ /* 0x000fcc0000000000 */
[----:B------:R4:W-:Y:S04]  /*0f70*/  STG.E.64 desc[UR6][R6.64+0x18], R18 ;  /* 0x0000181206007986 */ /* 0x0009e8000c101b06 */
.L_x_20:
[----:B------:R-:W-:-:S09]  /*0f80*/  UISETP.GE.U32.AND UP0, UPT, UR4, 0x3, UPT ;  /* 0x000000030400788c */ /* 0x000fd2000bf06070 */
[----:B------:R-:W-:Y:S05]  /*0f90*/  BRA.U !UP0, `(.L_x_19) ;  /* 0x0000000108a07547 */ /* 0x000fea000b800000 */
[----:B------:R-:W5:Y:S01]  /*0fa0*/  LDC.64 R8, c[0x0][0x388] ;  /* 0x0000e200ff087b82 */ /* 0x000f620000000a00 */
[----:B0--34-:R-:W-:Y:S01]  /*0fb0*/  IADD3 R7, PT, PT, R3, R12, RZ ;  /* 0x0000000c03077210 */ /* 0x019fe20007ffe0ff */
[C---:B------:R-:W-:Y:S01]  /*0fc0*/  IMAD R14, R15.reuse, R13, R13 ;  /* 0x0000000d0f0e7224 */ /* 0x040fe200078e020d */
[----:B------:R-:W-:Y:S01]  /*0fd0*/  SHF.R.S32.HI R18, RZ, 0x1f, R12 ;  /* 0x0000001fff127819 */ /* 0x000fe2000001140c */
[----:B------:R-:W-:Y:S02]  /*0fe0*/  IMAD.IADD R19, R15, 0x1, -R0 ;  /* 0x000000010f137824 */ /* 0x000fe400078e0a00 */
[----:B------:R-:W-:Y:S02]  /*0ff0*/  IMAD.IADD R14, R3, 0x1, R14 ;  /* 0x00000001030e7824 */ /* 0x000fe400078e020e */
[----:B-----5:R-:W-:-:S07]  /*1000*/  IMAD.WIDE R6, R7, 0x8, R8 ;  /* 0x0000000807067825 */ /* 0x020fce00078e0208 */
.L_x_21:
[----:B0-----:R-:W-:Y:S01]  /*1010*/  IADD3 R11, P0, PT, R12, R15, RZ ;  /* 0x0000000f0c0b7210 */ /* 0x001fe20007f1e0ff */
[----:B------:R-:W-:-:S03]  /*1020*/  IMAD.WIDE R20, R14, 0x8, R8 ;  /* 0x000000080e147825 */ /* 0x000fc600078e0208 */
[----:B------:R-:W-:Y:S02]  /*1030*/  LEA.HI.X.SX32 R22, R15, R18, 0x1, P0 ;  /* 0x000000120f167211 */ /* 0x000fe400000f0eff */
[C---:B--2---:R-:W-:Y:S01]  /*1040*/  LEA R10, P0, R11.reuse, UR10, 0x3 ;  /* 0x0000000a0b0a7c11 */ /* 0x044fe2000f8018ff */
[----:B------:R-:W1:Y:S03]  /*1050*/  LDG.E.64 R24, desc[UR6][R20.64] ;  /* 0x0000000614187981 */ /* 0x000e66000c1e1b00 */
[----:B------:R-:W-:Y:S02]  /*1060*/  LEA.HI.X R11, R11, UR11, R22, 0x3, P0 ;  /* 0x0000000b0b0b7c11 */ /* 0x000fe400080f1c16 */
[----:B------:R-:W1:Y:S04]  /*1070*/  LDG.E.64 R22, desc[UR6][R6.64] ;  /* 0x0000000606167981 */ /* 0x000e68000c1e1b00 */
[----:B------:R-:W1:Y:S02]  /*1080*/  LDG.E.64 R26, desc[UR6][R10.64+0x8] ;  /* 0x000008060a1a7981 */ /* 0x000e64000c1e1b00 */
[----:B-1----:R-:W-:Y:S01]  /*1090*/  DFMA R28, -R22, R24, R26 ;  /* 0x00000018161c722b */ /* 0x002fe2000000011a */
[C---:B------:R-:W-:Y:S01]  /*10a0*/  IMAD.WIDE R22, R13.reuse, 0x8, R20 ;  /* 0x000000080d167825 */ /* 0x040fe200078e0214 */
[----:B------:R-:W2:Y:S05]  /*10b0*/  LDG.E.64 R24, desc[UR6][R10.64+0x10] ;  /* 0x000010060a187981 */ /* 0x000eaa000c1e1b00 */
[----:B------:R0:W-:Y:S04]  /*10c0*/  STG.E.64 desc[UR6][R10.64+0x8], R28 ;  /* 0x0000081c0a007986 */ /* 0x0001e8000c101b06 */
[----:B------:R-:W2:Y:S04]  /*10d0*/  LDG.E.64 R26, desc[UR6][R6.64] ;  /* 0x00000006061a7981 */ /* 0x000ea8000c1e1b00 */
[----:B------:R-:W2:Y:S02]  /*10e0*/  LDG.E.64 R30, desc[UR6][R22.64] ;  /* 0x00000006161e7981 */ /* 0x000ea4000c1e1b00 */
[----:B--2---:R-:W-:Y:S01]  /*10f0*/  DFMA R30, -R26, R30, R24 ;  /* 0x0000001e1a1e722b */ /* 0x004fe20000000118 */
[C---:B------:R-:W-:Y:S01]  /*1100*/  IMAD.WIDE R24, R13.reuse, 0x8, R22 ;  /* 0x000000080d187825 */ /* 0x040fe200078e0216 */
[----:B------:R-:W2:Y:S05]  /*1110*/  LDG.E.64 R26, desc[UR6][R10.64+0x18] ;  /* 0x000018060a1a7981 */ /* 0x000eaa000c1e1b00 */
[----:B------:R0:W-:Y:S04]  /*1120*/  STG.E.64 desc[UR6][R10.64+0x10], R30 ;  /* 0x0000101e0a007986 */ /* 0x0001e8000c101b06 */
[----:B------:R-:W2:Y:S04]  /*1130*/  LDG.E.64 R20, desc[UR6][R6.64] ;  /* 0x0000000606147981 */ /* 0x000ea8000c1e1b00 */
[----:B------:R-:W2:Y:S02]  /*1140*/  LDG.E.64 R32, desc[UR6][R24.64] ;  /* 0x0000000618207981 */ /* 0x000ea4000c1e1b00 */
[----:B--2---:R-:W-:Y:S01]  /*1150*/  DFMA R26, -R20, R32, R26 ;  /* 0x00000020141a722b */ /* 0x004fe2000000011a */
[----:B------:R-:W-:Y:S01]  /*1160*/  IMAD.WIDE R32, R13, 0x8, R24 ;  /* 0x000000080d207825 */ /* 0x000fe200078e0218 */
[----:B------:R-:W2:Y:S05]  /*1170*/  LDG.E.64 R20, desc[UR6][R10.64+0x20] ;  /* 0x000020060a147981 */ /* 0x000eaa000c1e1b00 */
[----:B------:R0:W-:Y:S04]  /*1180*/  STG.E.64 desc[UR6][R10.64+0x18], R26 ;  /* 0x0000181a0a007986 */ /* 0x0001e8000c101b06 */
[----:B------:R-:W2:Y:S04]  /*1190*/  LDG.E.64 R32, desc[UR6][R32.64] ;  /* 0x0000000620207981 */ /* 0x000ea8000c1e1b00 */
[----:B------:R-:W2:Y:S01]  /*11a0*/  LDG.E.64 R22, desc[UR6][R6.64] ;  /* 0x0000000606167981 */ /* 0x000ea2000c1e1b00 */
[----:B------:R-:W-:-:S05]  /*11b0*/  VIADD R19, R19, 0x4 ;  /* 0x0000000413137836 */ /* 0x000fca0000000000 */
[----:B------:R-:W-:Y:S01]  /*11c0*/  ISETP.NE.AND P0, PT, R19, RZ, PT ;  /* 0x000000ff1300720c */ /* 0x000fe20003f05270 */
[----:B------:R-:W-:Y:S01]  /*11d0*/  IMAD R14, R13, 0x4, R14 ;  /* 0x000000040d0e7824 */ /* 0x000fe200078e020e */
[----:B------:R-:W-:Y:S01]  /*11e0*/  IADD3 R15, PT, PT, R15, 0x4, RZ ;  /* 0x000000040f0f7810 */ /* 0x000fe20007ffe0ff */
[----:B--2---:R-:W-:-:S07]  /*11f0*/  DFMA R20, -R22, R32, R20 ;  /* 0x000000201614722b */ /* 0x004fce0000000114 */
[----:B------:R0:W-:Y:S03]  /*1200*/  STG.E.64 desc[UR6][R10.64+0x20], R20 ;  /* 0x000020140a007986 */ /* 0x0001e6000c101b06 */
[----:B------:R-:W-:Y:S05]  /*1210*/  @P0 BRA `(.L_x_21) ;  /* 0xfffffffc007c0947 */ /* 0x000fea000383ffff */
.L_x_19:
[----:B--2---:R-:W-:Y:S05]  /*1220*/  BSYNC.RECONVERGENT B0 ;  /* 0x0000000000007941 */ /* 0x004fea0003800200 */
.L_x_18:
[----:B------:R-:W2:Y:S01]  /*1230*/  LDCU UR5, c[0x0][0x390] ;  /* 0x00007200ff0577ac */ /* 0x000ea20008000800 */
[----:B0--34-:R-:W-:Y:S01]  /*1240*/  VIADD R6, R0, 0x1 ;  /* 0x0000000100067836 */ /* 0x019fe20000000000 */
[----:B------:R-:W-:-:S04]  /*1250*/  UIADD3 UR4, UPT, UPT, UR4, 0x1, URZ ;  /* 0x0000000104047890 */ /* 0x000fc8000fffe0ff */
[----:B--2---:R-:W-:-:S13]  /*1260*/  ISETP.GE.AND P0, PT, R6, UR5, PT ;  /* 0x0000000506007c0c */ /* 0x004fda000bf06270 */
[----:B------:R-:W-:Y:S05]  /*1270*/  @P0 EXIT ;  /* 0x000000000000094d */ /* 0x000fea0003800000 */
[----:B------:R-:W-:Y:S05]  /*1280*/  BRA `(.L_x_22) ;  /* 0xfffffff800907947 */ /* 0x000fea000383ffff */
        .weak           $__internal_0_$__cuda_sm20_div_rn_f64_full
        .type           $__internal_0_$__cuda_sm20_div_rn_f64_full,@function
        .size           $__internal_0_$__cuda_sm20_div_rn_f64_full,($__internal_1_$__cuda_sm20_dsqrt_rn_f64_mediumpath_v1 - $__internal_0_$__cuda_sm20_div_rn_f64_full)
$__internal_0_$__cuda_sm20_div_rn_f64_full:
[C---:B------:R-:W-:Y:S01]  /*1290*/  FSETP.GEU.AND P0, PT, |R21|.reuse, 1.469367938527859385e-39, PT ;  /* 0x001000001500780b */ /* 0x040fe20003f0e200 */
[----:B------:R-:W-:Y:S01]  /*12a0*/  IMAD.MOV.U32 R24, RZ, RZ, 0x1 ;  /* 0x00000001ff187424 */ /* 0x000fe200078e00ff */
[----:B------:R-:W-:Y:S01]  /*12b0*/  LOP3.LUT R18, R21, 0x800fffff, RZ, 0xc0, !PT ;  /* 0x800fffff15127812 */ /* 0x000fe200078ec0ff */
[----:B------:R-:W-:Y:S01]  /*12c0*/  BSSY.RECONVERGENT B2, `(.L_x_23) ;  /* 0x0000054000027945 */ /* 0x000fe20003800200 */
[C---:B------:R-:W-:Y:S02]  /*12d0*/  FSETP.GEU.AND P3, PT, |R23|.reuse, 1.469367938527859385e-39, PT ;  /* 0x001000001700780b */ /* 0x040fe40003f6e200 */
[----:B------:R-:W-:Y:S01]  /*12e0*/  LOP3.LUT R19, R18, 0x3ff00000, RZ, 0xfc, !PT ;  /* 0x3ff0000012137812 */ /* 0x000fe200078efcff */
[----:B------:R-:W-:Y:S01]  /*12f0*/  IMAD.MOV.U32 R18, RZ, RZ, R20 ;  /* 0x000000ffff127224 */ /* 0x000fe200078e0014 */
[----:B------:R-:W-:Y:S02]  /*1300*/  LOP3.LUT R5, R23, 0x7ff00000, RZ, 0xc0, !PT ;  /* 0x7ff0000017057812 */ /* 0x000fe400078ec0ff */
[----:B------:R-:W-:-:S03]  /*1310*/  LOP3.LUT R8, R21, 0x7ff00000, RZ, 0xc0, !PT ;  /* 0x7ff0000015087812 */ /* 0x000fc600078ec0ff */
[----:B------:R-:W-:Y:S01]  /*1320*/  @!P0 DMUL R18, R20, 8.98846567431157953865e+307 ;  /* 0x7fe0000014128828 */ /* 0x000fe20000000000 */
[----:B------:R-:W-:-:S03]  /*1330*/  ISETP.GE.U32.AND P2, PT, R5, R8, PT ;  /* 0x000000080500720c */ /* 0x000fc60003f46070 */
[----:B------:R-:W-:Y:S01]  /*1340*/  @!P3 LOP3.LUT R6, R21, 0x7ff00000, RZ, 0xc0, !PT ;  /* 0x7ff000001506b812 */ /* 0x000fe200078ec0ff */
[----:B------:R-:W-:Y:S01]  /*1350*/  @!P3 IMAD.MOV.U32 R34, RZ, RZ, RZ ;  /* 0x000000ffff22b224 */ /* 0x000fe200078e00ff */
[----:B------:R-:W0:Y:S02]  /*1360*/  MUFU.RCP64H R25, R19 ;  /* 0x0000001300197308 */ /* 0x000e240000001800 */
[----:B------:R-:W-:Y:S01]  /*1370*/  @!P3 ISETP.GE.U32.AND P4, PT, R5, R6, PT ;  /* 0x000000060500b20c */ /* 0x000fe20003f86070 */
[----:B------:R-:W-:Y:S01]  /*1380*/  IMAD.MOV.U32 R6, RZ, RZ, 0x1ca00000 ;  /* 0x1ca00000ff067424 */ /* 0x000fe200078e00ff */
[----:B------:R-:W-:-:S04]  /*1390*/  @!P0 LOP3.LUT R8, R19, 0x7ff00000, RZ, 0xc0, !PT ;  /* 0x7ff0000013088812 */ /* 0x000fc800078ec0ff */
[----:B------:R-:W-:-:S04]  /*13a0*/  @!P3 SEL R7, R6, 0x63400000, !P4 ;  /* 0x634000000607b807 */ /* 0x000fc80006000000 */
[----:B------:R-:W-:-:S04]  /*13b0*/  @!P3 LOP3.LUT R7, R7, 0x80000000, R23, 0xf8, !PT ;  /* 0x800000000707b812 */ /* 0x000fc800078ef817 */
[----:B------:R-:W-:Y:S01]  /*13c0*/  @!P3 LOP3.LUT R35, R7, 0x100000, RZ, 0xfc, !PT ;  /* 0x001000000723b812 */ /* 0x000fe200078efcff */
[----:B0-----:R-:W-:Y:S01]  /*13d0*/  DFMA R32, R24, -R18, 1 ;  /* 0x3ff000001820742b */ /* 0x001fe20000000812 */
[----:B------:R-:W-:-:S07]  /*13e0*/  IMAD.MOV.U32 R7, RZ, RZ, R5 ;  /* 0x000000ffff077224 */ /* 0x000fce00078e0005 */
[----:B------:R-:W-:-:S08]  /*13f0*/  DFMA R32, R32, R32, R32 ;  /* 0x000000202020722b */ /* 0x000fd00000000020 */
[----:B------:R-:W-:Y:S01]  /*1400*/  DFMA R32, R24, R32, R24 ;  /* 0x000000201820722b */ /* 0x000fe20000000018 */
[----:B------:R-:W-:Y:S02]  /*1410*/  SEL R25, R6, 0x63400000, !P2 ;  /* 0x6340000006197807 */ /* 0x000fe40005000000 */
[----:B------:R-:W-:Y:S02]  /*1420*/  MOV R24, R22 ;  /* 0x0000001600187202 */ /* 0x000fe40000000f00 */
[----:B------:R-:W-:-:S03]  /*1430*/  LOP3.LUT R25, R25, 0x800fffff, R23, 0xf8, !PT ;  /* 0x800fffff19197812 */ /* 0x000fc600078ef817 */
[----:B------:R-:W-:-:S03]  /*1440*/  DFMA R30, R32, -R18, 1 ;  /* 0x3ff00000201e742b */ /* 0x000fc60000000812 */
[----:B------:R-:W-:-:S05]  /*1450*/  @!P3 DFMA R24, R24, 2, -R34 ;  /* 0x400000001818b82b */ /* 0x000fca0000000822 */
[----:B------:R-:W-:-:S05]  /*1460*/  DFMA R32, R32, R30, R32 ;  /* 0x0000001e2020722b */ /* 0x000fca0000000020 */
[----:B------:R-:W-:-:S03]  /*1470*/  @!P3 LOP3.LUT R7, R25, 0x7ff00000, RZ, 0xc0, !PT ;  /* 0x7ff000001907b812 */ /* 0x000fc600078ec0ff */
[----:B------:R-:W-:Y:S02]  /*1480*/  DMUL R30, R32, R24 ;  /* 0x00000018201e7228 */ /* 0x000fe40000000000 */
[----:B------:R-:W-:-:S05]  /*1490*/  VIADD R9, R7, 0xffffffff ;  /* 0xffffffff07097836 */ /* 0x000fca0000000000 */
[----:B------:R-:W-:Y:S01]  /*14a0*/  ISETP.GT.U32.AND P0, PT, R9, 0x7feffffe, PT ;  /* 0x7feffffe0900780c */ /* 0x000fe20003f04070 */
[----:B------:R-:W-:Y:S01]  /*14b0*/  VIADD R9, R8, 0xffffffff ;  /* 0xffffffff08097836 */ /* 0x000fe20000000000 */
[----:B------:R-:W-:-:S04]  /*14c0*/  DFMA R34, R30, -R18, R24 ;  /* 0x800000121e22722b */ /* 0x000fc80000000018 */
[----:B------:R-:W-:-:S04]  /*14d0*/  ISETP.GT.U32.OR P0, PT, R9, 0x7feffffe, P0 ;  /* 0x7feffffe0900780c */ /* 0x000fc80000704470 */
[----:B------:R-:W-:-:S09]  /*14e0*/  DFMA R30, R32, R34, R30 ;  /* 0x00000022201e722b */ /* 0x000fd2000000001e */
[----:B------:R-:W-:Y:S05]  /*14f0*/  @P0 BRA `(.L_x_24) ;  /* 0x00000000006c0947 */ /* 0x000fea0003800000 */
[----:B------:R-:W-:-:S04]  /*1500*/  LOP3.LUT R8, R21, 0x7ff00000, RZ, 0xc0, !PT ;  /* 0x7ff0000015087812 */ /* 0x000fc800078ec0ff */
[CC--:B------:R-:W-:Y:S02]  /*1510*/  VIADDMNMX R7, R5.reuse, -R8.reuse, 0xb9600000, !PT ;  /* 0xb960000005077446 */ /* 0x0c0fe40007800908 */
[----:B------:R-:W-:Y:S01]  /*1520*/  ISETP.GE.U32.AND P0, PT, R5, R8, PT ;  /* 0x000000080500720c */ /* 0x000fe20003f06070 */
[----:B------:R-:W-:Y:S01]  /*1530*/  IMAD.MOV.U32 R8, RZ, RZ, RZ ;  /* 0x000000ffff087224 */ /* 0x000fe200078e00ff */
[----:B------:R-:W-:Y:S02]  /*1540*/  VIMNMX R7, PT, PT, R7, 0x46a00000, PT ;  /* 0x46a0000007077848 */ /* 0x000fe40003fe0100 */
[----:B------:R-:W-:-:S04]  /*1550*/  SEL R6, R6, 0x63400000, !P0 ;  /* 0x6340000006067807 */ /* 0x000fc80004000000 */
[----:B------:R-:W-:-:S05]  /*1560*/  IADD3 R6, PT, PT, -R6, R7, RZ ;  /* 0x0000000706067210 */ /* 0x000fca0007ffe1ff */
[----:B------:R-:W-:-:S06]  /*1570*/  VIADD R9, R6, 0x7fe00000 ;  /* 0x7fe0000006097836 */ /* 0x000fcc0000000000 */
[----:B------:R-:W-:-:S10]  /*1580*/  DMUL R32, R30, R8 ;  /* 0x000000081e207228 */ /* 0x000fd40000000000 */
[----:B------:R-:W-:-:S13]  /*1590*/  FSETP.GTU.AND P0, PT, |R33|, 1.469367938527859385e-39, PT ;  /* 0x001000002100780b */ /* 0x000fda0003f0c200 */
[----:B------:R-:W-:Y:S05]  /*15a0*/  @P0 BRA `(.L_x_25) ;  /* 0x0000000000940947 */ /* 0x000fea0003800000 */
[----:B------:R-:W-:-:S06]  /*15b0*/  DFMA R18, R30, -R18, R24 ;  /* 0x800000121e12722b */ /* 0x000fcc0000000018 */
[----:B------:R-:W-:-:S04]  /*15c0*/  IMAD.MOV.U32 R18, RZ, RZ, RZ ;  /* 0x000000ffff127224 */ /* 0x000fc800078e00ff */
[C---:B------:R-:W-:Y:S02]  /*15d0*/  FSETP.NEU.AND P0, PT, R19.reuse, RZ, PT ;  /* 0x000000ff1300720b */ /* 0x040fe40003f0d000 */
[----:B------:R-:W-:-:S04]  /*15e0*/  LOP3.LUT R20, R19, 0x80000000, R21, 0x48, !PT ;  /* 0x8000000013147812 */ /* 0x000fc800078e4815 */
[----:B------:R-:W-:-:S07]  /*15f0*/  LOP3.LUT R19, R20, R9, RZ, 0xfc, !PT ;  /* 0x0000000914137212 */ /* 0x000fce00078efcff */
[----:B------:R-:W-:Y:S05]  /*1600*/  @!P0 BRA `(.L_x_25) ;  /* 0x00000000007c8947 */ /* 0x000fea0003800000 */
[----:B------:R-:W-:Y:S01]  /*1610*/  IMAD.MOV R9, RZ, RZ, -R6 ;  /* 0x000000ffff097224 */ /* 0x000fe200078e0a06 */
[----:B------:R-:W-:Y:S02]  /*1620*/  MOV R8, RZ ;  /* 0x000000ff00087202 */ /* 0x000fe40000000f00 */
[----:B------:R-:W-:-:S04]  /*1630*/  IADD3 R5, PT, PT, -R6, -0x43300000, RZ ;  /* 0xbcd0000006057810 */ /* 0x000fc80007ffe1ff */
[----:B------:R-:W-:Y:S02]  /*1640*/  DFMA R8, R32, -R8, R30 ;  /* 0x800000082008722b */ /* 0x000fe4000000001e */
[----:B------:R-:W-:-:S08]  /*1650*/  DMUL.RP R30, R30, R18 ;  /* 0x000000121e1e7228 */ /* 0x000fd00000008000 */
[----:B------:R-:W-:Y:S02]  /*1660*/  FSETP.NEU.AND P0, PT, |R9|, R5, PT ;  /* 0x000000050900720b */ /* 0x000fe40003f0d200 */
[----:B------:R-:W-:Y:S02]  /*1670*/  LOP3.LUT R5, R31, R20, RZ, 0x3c, !PT ;  /* 0x000000141f057212 */ /* 0x000fe400078e3cff */
[----:B------:R-:W-:Y:S02]  /*1680*/  FSEL R32, R30, R32, !P0 ;  /* 0x000000201e207208 */ /* 0x000fe40004000000 */
[----:B------:R-:W-:Y:S01]  /*1690*/  FSEL R33, R5, R33, !P0 ;  /* 0x0000002105217208 */ /* 0x000fe20004000000 */
[----:B------:R-:W-:Y:S06]  /*16a0*/  BRA `(.L_x_25) ;  /* 0x0000000000547947 */ /* 0x000fec0003800000 */
.L_x_24:
[----:B------:R-:W-:-:S14]  /*16b0*/  DSETP.NAN.AND P0, PT, R22, R22, PT ;  /* 0x000000161600722a */ /* 0x000fdc0003f08000 */
[----:B------:R-:W-:Y:S05]  /*16c0*/  @P0 BRA `(.L_x_26) ;  /* 0x0000000000440947 */ /* 0x000fea0003800000 */
[----:B------:R-:W-:-:S14]  /*16d0*/  DSETP.NAN.AND P0, PT, R20, R20, PT ;  /* 0x000000141400722a */ /* 0x000fdc0003f08000 */
[----:B------:R-:W-:Y:S05]  /*16e0*/  @P0 BRA `(.L_x_27) ;  /* 0x0000000000300947 */ /* 0x000fea0003800000 */
[----:B------:R-:W-:Y:S01]  /*16f0*/  ISETP.NE.AND P0, PT, R7, R8, PT ;  /* 0x000000080700720c */ /* 0x000fe20003f05270 */
[----:B------:R-:W-:Y:S02]  /*1700*/  IMAD.MOV.U32 R32, RZ, RZ, 0x0 ;  /* 0x00000000ff207424 */ /* 0x000fe400078e00ff */
[----:B------:R-:W-:-:S10]  /*1710*/  IMAD.MOV.U32 R33, RZ, RZ, -0x80000 ;  /* 0xfff80000ff217424 */ /* 0x000fd400078e00ff */
[----:B------:R-:W-:Y:S05]  /*1720*/  @!P0 BRA `(.L_x_25) ;  /* 0x0000000000348947 */ /* 0x000fea0003800000 */
[----:B------:R-:W-:Y:S02]  /*1730*/  ISETP.NE.AND P0, PT, R7, 0x7ff00000, PT ;  /* 0x7ff000000700780c */ /* 0x000fe40003f05270 */
[----:B------:R-:W-:Y:S02]  /*1740*/  LOP3.LUT R33, R23, 0x80000000, R21, 0x48, !PT ;  /* 0x8000000017217812 */ /* 0x000fe400078e4815 */
[----:B------:R-:W-:-:S13]  /*1750*/  ISETP.EQ.OR P0, PT, R8, RZ, !P0 ;  /* 0x000000ff0800720c */ /* 0x000fda0004702670 */
[----:B------:R-:W-:Y:S01]  /*1760*/  @P0 LOP3.LUT R5, R33, 0x7ff00000, RZ, 0xfc, !PT ;  /* 0x7ff0000021050812 */ /* 0x000fe200078efcff */
[----:B------:R-:W-:Y:S02]  /*1770*/  @!P0 IMAD.MOV.U32 R32, RZ, RZ, RZ ;  /* 0x000000ffff208224 */ /* 0x000fe400078e00ff */
[----:B------:R-:W-:Y:S01]  /*1780*/  @P0 IMAD.MOV.U32 R32, RZ, RZ, RZ ;  /* 0x000000ffff200224 */ /* 0x000fe200078e00ff */
[----:B------:R-:W-:Y:S01]  /*1790*/  @P0 MOV R33, R5 ;  /* 0x0000000500210202 */ /* 0x000fe20000000f00 */
[----:B------:R-:W-:Y:S06]  /*17a0*/  BRA `(.L_x_25) ;  /* 0x0000000000147947 */ /* 0x000fec0003800000 */
.L_x_27:
[----:B------:R-:W-:Y:S01]  /*17b0*/  LOP3.LUT R33, R21, 0x80000, RZ, 0xfc, !PT ;  /* 0x0008000015217812 */ /* 0x000fe200078efcff */
[----:B------:R-:W-:Y:S01]  /*17c0*/  IMAD.MOV.U32 R32, RZ, RZ, R20 ;  /* 0x000000ffff207224 */ /* 0x000fe200078e0014 */
[----:B------:R-:W-:Y:S06]  /*17d0*/  BRA `(.L_x_25) ;  /* 0x0000000000087947 */ /* 0x000fec0003800000 */
.L_x_26:
[----:B------:R-:W-:Y:S01]  /*17e0*/  LOP3.LUT R33, R23, 0x80000, RZ, 0xfc, !PT ;  /* 0x0008000017217812 */ /* 0x000fe200078efcff */
[----:B------:R-:W-:-:S07]  /*17f0*/  IMAD.MOV.U32 R32, RZ, RZ, R22 ;  /* 0x000000ffff207224 */ /* 0x000fce00078e0016 */
.L_x_25:
[----:B------:R-:W-:Y:S05]  /*1800*/  BSYNC.RECONVERGENT B2 ;  /* 0x0000000000027941 */ /* 0x000fea0003800200 */
.L_x_23:
[----:B------:R-:W-:-:S04]  /*1810*/  IMAD.MOV.U32 R5, RZ, RZ, 0x0 ;  /* 0x00000000ff057424 */ /* 0x000fc800078e00ff */
[----:B------:R-:W-:Y:S05]  /*1820*/  RET.REL.NODEC R4 `(_Z14choleskyKernelPdS_i) ;  /* 0xffffffe404f47950 */ /* 0x000fea0003c3ffff */
        .weak           $__internal_1_$__cuda_sm20_dsqrt_rn_f64_mediumpath_v1
        .type           $__internal_1_$__cuda_sm20_dsqrt_rn_f64_mediumpath_v1,@function
        .size           $__internal_1_$__cuda_sm20_dsqrt_rn_f64_mediumpath_v1,(.L_x_34 - $__internal_1_$__cuda_sm20_dsqrt_rn_f64_mediumpath_v1)
$__internal_1_$__cuda_sm20_dsqrt_rn_f64_mediumpath_v1:
[----:B------:R-:W-:Y:S01]  /*1830*/  ISETP.GE.U32.AND P0, PT, R6, -0x3400000, PT ;  /* 0xfcc000000600780c */ /* 0x000fe20003f06070 */
[----:B------:R-:W-:Y:S01]  /*1840*/  BSSY.RECONVERGENT B1, `(.L_x_28) ;  /* 0x0000024000017945 */ /* 0x000fe20003800200 */
[----:B------:R-:W-:-:S11]  /*1850*/  IMAD.MOV.U32 R9, RZ, RZ, R19 ;  /* 0x000000ffff097224 */ /* 0x000fd600078e0013 */
[----:B------:R-:W-:Y:S05]  /*1860*/  @!P0 BRA `(.L_x_29) ;  /* 0x0000000000208947 */ /* 0x000fea0003800000 */
[----:B------:R-:W-:-:S10]  /*1870*/  DFMA.RM R8, R12, R8, R10 ;  /* 0x000000080c08722b */ /* 0x000fd4000000400a */
[----:B------:R-:W-:-:S04]  /*1880*/  IADD3 R6, P0, PT, R8, 0x1, RZ ;  /* 0x0000000108067810 */ /* 0x000fc80007f1e0ff */
[----:B------:R-:W-:-:S06]  /*1890*/  IADD3.X R7, PT, PT, RZ, R9, RZ, P0, !PT ;  /* 0x00000009ff077210 */ /* 0x000fcc00007fe4ff */
[----:B------:R-:W-:-:S08]  /*18a0*/  DFMA.RP R4, -R8, R6, R4 ;  /* 0x000000060804722b */ /* 0x000fd00000008104 */
[----:B------:R-:W-:-:S06]  /*18b0*/  DSETP.GT.AND P0, PT, R4, RZ, PT ;  /* 0x000000ff0400722a */ /* 0x000fcc0003f04000 */
[----:B------:R-:W-:Y:S02]  /*18c0*/  FSEL R6, R6, R8, P0 ;  /* 0x0000000806067208 */ /* 0x000fe40000000000 */
[----:B------:R-:W-:Y:S01]  /*18d0*/  FSEL R7, R7, R9, P0 ;  /* 0x0000000907077208 */ /* 0x000fe20000000000 */
[----:B------:R-:W-:Y:S06]  /*18e0*/  BRA `(.L_x_30) ;  /* 0x0000000000647947 */ /* 0x000fec0003800000 */
.L_x_29:
[----:B------:R-:W-:-:S14]  /*18f0*/  DSETP.NE.AND P0, PT, R4, RZ, PT ;  /* 0x000000ff0400722a */ /* 0x000fdc0003f05000 */
[----:B------:R-:W-:Y:S05]  /*1900*/  @!P0 BRA `(.L_x_31) ;  /* 0x0000000000588947 */ /* 0x000fea0003800000 */
[----:B------:R-:W-:-:S13]  /*1910*/  ISETP.GE.AND P0, PT, R5, RZ, PT ;  /* 0x000000ff0500720c */ /* 0x000fda0003f06270 */
[----:B------:R-:W-:Y:S02]  /*1920*/  @!P0 IMAD.MOV.U32 R6, RZ, RZ, 0x0 ;  /* 0x00000000ff068424 */ /* 0x000fe400078e00ff */
[----:B------:R-:W-:Y:S01]  /*1930*/  @!P0 IMAD.MOV.U32 R7, RZ, RZ, -0x80000 ;  /* 0xfff80000ff078424 */ /* 0x000fe200078e00ff */
[----:B------:R-:W-:Y:S06]  /*1940*/  @!P0 BRA `(.L_x_30) ;  /* 0x00000000004c8947 */ /* 0x000fec0003800000 */
[----:B------:R-:W-:-:S13]  /*1950*/  ISETP.GT.AND P0, PT, R5, 0x7fefffff, PT ;  /* 0x7fefffff0500780c */ /* 0x000fda0003f04270 */
[----:B------:R-:W-:Y:S05]  /*1960*/  @P0 BRA `(.L_x_31) ;  /* 0x0000000000400947 */ /* 0x000fea0003800000 */
[----:B------:R-:W-:Y:S01]  /*1970*/  DMUL R4, R4, 8.11296384146066816958e+31 ;  /* 0x4690000004047828 */ /* 0x000fe20000000000 */
[----:B------:R-:W-:Y:S01]  /*1980*/  IMAD.MOV.U32 R6, RZ, RZ, RZ ;  /* 0x000000ffff067224 */ /* 0x000fe200078e00ff */
[----:B------:R-:W-:Y:S01]  /*1990*/  MOV R11, 0x3fd80000 ;  /* 0x3fd80000000b7802 */ /* 0x000fe20000000f00 */
[----:B------:R-:W-:-:S03]  /*19a0*/  IMAD.MOV.U32 R10, RZ, RZ, 0x0 ;  /* 0x00000000ff0a7424 */ /* 0x000fc600078e00ff */
[----:B------:R-:W0:Y:S02]  /*19b0*/  MUFU.RSQ64H R7, R5 ;  /* 0x0000000500077308 */ /* 0x000e240000001c00 */
[----:B0-----:R-:W-:-:S08]  /*19c0*/  DMUL R8, R6, R6 ;  /* 0x0000000606087228 */ /* 0x001fd00000000000 */
[----:B------:R-:W-:-:S08]  /*19d0*/  DFMA R8, R4, -R8, 1 ;  /* 0x3ff000000408742b */ /* 0x000fd00000000808 */
[----:B------:R-:W-:Y:S02]  /*19e0*/  DFMA R10, R8, R10, 0.5 ;  /* 0x3fe00000080a742b */ /* 0x000fe4000000000a */
[----:B------:R-:W-:-:S08]  /*19f0*/  DMUL R8, R6, R8 ;  /* 0x0000000806087228 */ /* 0x000fd00000000000 */
[----:B------:R-:W-:-:S08]  /*1a00*/  DFMA R8, R10, R8, R6 ;  /* 0x000000080a08722b */ /* 0x000fd00000000006 */
[----:B------:R-:W-:Y:S02]  /*1a10*/  DMUL R6, R4, R8 ;  /* 0x0000000804067228 */ /* 0x000fe40000000000 */
[----:B------:R-:W-:-:S06]  /*1a20*/  VIADD R9, R9, 0xfff00000 ;  /* 0xfff0000009097836 */ /* 0x000fcc0000000000 */
[----:B------:R-:W-:-:S08]  /*1a30*/  DFMA R10, R6, -R6, R4 ;  /* 0x80000006060a722b */ /* 0x000fd00000000004 */
[----:B------:R-:W-:-:S10]  /*1a40*/  DFMA R6, R8, R10, R6 ;  /* 0x0000000a0806722b */ /* 0x000fd40000000006 */
[----:B------:R-:W-:Y:S01]  /*1a50*/  VIADD R7, R7, 0xfcb00000 ;  /* 0xfcb0000007077836 */ /* 0x000fe20000000000 */
[----:B------:R-:W-:Y:S06]  /*1a60*/  BRA `(.L_x_30) ;  /* 0x0000000000047947 */ /* 0x000fec0003800000 */
.L_x_31:
[----:B------:R-:W-:-:S11]  /*1a70*/  DADD R6, R4, R4 ;  /* 0x0000000004067229 */ /* 0x000fd60000000004 */
.L_x_30:
[----:B------:R-:W-:Y:S05]  /*1a80*/  BSYNC.RECONVERGENT B1 ;  /* 0x0000000000017941 */ /* 0x000fea0003800200 */
.L_x_28:
[----:B------:R-:W-:Y:S01]  /*1a90*/  IMAD.MOV.U32 R4, RZ, RZ, R2 ;  /* 0x000000ffff047224 */ /* 0x000fe200078e0002 */
[----:B------:R-:W-:Y:S01]  /*1aa0*/  MOV R15, R7 ;  /* 0x00000007000f7202 */ /* 0x000fe20000000f00 */
[----:B------:R-:W-:Y:S02]  /*1ab0*/  IMAD.MOV.U32 R5, RZ, RZ, 0x0 ;  /* 0x00000000ff057424 */ /* 0x000fe400078e00ff */
[----:B------:R-:W-:Y:S02]  /*1ac0*/  IMAD.MOV.U32 R14, RZ, RZ, R6 ;  /* 0x000000ffff0e7224 */ /* 0x000fe400078e0006 */
[----:B------:R-:W-:Y:S05]  /*1ad0*/  RET.REL.NODEC R4 `(_Z14choleskyKernelPdS_i) ;  /* 0xffffffe404487950 */ /* 0x000fea0003c3ffff */
.L_x_32:
[----:B------:R-:W-:-:S00]  /*1ae0*/  BRA `(.L_x_32) ;  /* 0xfffffffc00fc7947 */ /* 0x000fc0000383ffff */
[----:B------:R-:W-:-:S00]  /*1af0*/  NOP ;  /* 0x0000000000007918 */ /* 0x000fc00000000000 */
        /* <DEDUP_REMOVED lines=8> */
.L_x_34:


//--------------------- .nv.shared.reserved.0     --------------------------
	.section	.nv.shared.reserved.0,"aw",@nobits
	.weak		__nv_reservedSMEM_offset_0_alias
	.size		__nv_reservedSMEM_offset_0_alias, 0, 64
	.other		__nv_reservedSMEM_offset_0_alias,@"STO_CUDA_RESERVED_SHARED STV_DEFAULT"
__nv_reservedSMEM_offset_0_alias:
	.zero		0
	.zero		64


//--------------------- .nv.constant0._Z14choleskyKernelPdS_i --------------------------
	.section	.nv.constant0._Z14choleskyKernelPdS_i,"a",@progbits
	.sectionflags	@""
	.align	4
.nv.constant0._Z14choleskyKernelPdS_i:
	.zero		916


//--------------------- SYMBOLS --------------------------

	.type		.nv.reservedSmem.offset0,@object
	.size		.nv.reservedSmem.offset0,0x4
